//
// Generated by NVIDIA NVVM Compiler
//
// Compiler Build ID: CL-36424714
// Cuda compilation tools, release 13.0, V13.0.88
// Based on NVVM 20.0.0
//

.version 9.0
.target sm_100
.address_size 64

	// .globl	_Z8functionPfS_i

.visible .entry _Z8functionPfS_i(
	.param .u64 .ptr .align 1 _Z8functionPfS_i_param_0,
	.param .u64 .ptr .align 1 _Z8functionPfS_i_param_1,
	.param .u32 _Z8functionPfS_i_param_2
)
{
	.reg .pred 	%p<2>;
	.reg .b32 	%r<12>;
	.reg .b32 	%f<6>;
	.reg .b64 	%rd<8>;

	ld.param.u64 	%rd3, [_Z8functionPfS_i_param_0];
	ld.param.u64 	%rd2, [_Z8functionPfS_i_param_1];
	ld.param.u32 	%r2, [_Z8functionPfS_i_param_2];
	cvta.to.global.u64 	%rd1, %rd3;
	mov.u32 	%r3, %ctaid.x;
	mov.u32 	%r4, %ntid.x;
	mov.u32 	%r5, %tid.x;
	mad.lo.s32 	%r1, %r3, %r4, %r5;
	setp.ge.s32 	%p1, %r1, %r2;
	@%p1 bra 	$L__BB0_2;
	cvta.to.global.u64 	%rd4, %rd2;
	mul.wide.s32 	%rd5, %r1, 4;
	add.s64 	%rd6, %rd1, %rd5;
	ld.global.f32 	%f1, [%rd6];
	mul.hi.s32 	%r6, %r1, 1717986919;
	shr.u32 	%r7, %r6, 31;
	shr.s32 	%r8, %r6, 1;
	add.s32 	%r9, %r8, %r7;
	mul.lo.s32 	%r10, %r9, 5;
	sub.s32 	%r11, %r1, %r10;
	cvt.rn.f32.s32 	%f2, %r11;
	sub.f32 	%f3, %f1, %f2;
	add.f32 	%f4, %f3, 0f3F800000;
	mul.f32 	%f5, %f1, %f4;
	add.s64 	%rd7, %rd4, %rd5;
	st.global.f32 	[%rd7], %f5;
$L__BB0_2:
	ret;

}
	// .globl	_Z15updateParticlesPfS_fi
.visible .entry _Z15updateParticlesPfS_fi(
	.param .u64 .ptr .align 1 _Z15updateParticlesPfS_fi_param_0,
	.param .u64 .ptr .align 1 _Z15updateParticlesPfS_fi_param_1,
	.param .f32 _Z15updateParticlesPfS_fi_param_2,
	.param .u32 _Z15updateParticlesPfS_fi_param_3
)
{
	.reg .pred 	%p<2>;
	.reg .b32 	%r<6>;
	.reg .b32 	%f<5>;
	.reg .b64 	%rd<8>;

	ld.param.u64 	%rd1, [_Z15updateParticlesPfS_fi_param_0];
	ld.param.u64 	%rd2, [_Z15updateParticlesPfS_fi_param_1];
	ld.param.f32 	%f1, [_Z15updateParticlesPfS_fi_param_2];
	ld.param.u32 	%r2, [_Z15updateParticlesPfS_fi_param_3];
	mov.u32 	%r3, %ctaid.x;
	mov.u32 	%r4, %ntid.x;
	mov.u32 	%r5, %tid.x;
	mad.lo.s32 	%r1, %r3, %r4, %r5;
	setp.ge.s32 	%p1, %r1, %r2;
	@%p1 bra 	$L__BB1_2;
	cvta.to.global.u64 	%rd3, %rd1;
	cvta.to.global.u64 	%rd4, %rd2;
	mul.wide.s32 	%rd5, %r1, 4;
	add.s64 	%rd6, %rd3, %rd5;
	ld.global.f32 	%f2, [%rd6];
	add.s64 	%rd7, %rd4, %rd5;
	ld.global.f32 	%f3, [%rd7];
	fma.rn.f32 	%f4, %f1, %f3, %f2;
	st.global.f32 	[%rd6], %f4;
$L__BB1_2:
	ret;

}


// ===== COMPILED SASS (sm_100) =====

	.target	sm_100

	.elftype	@"ET_EXEC"


//--------------------- .note.nv.tkinfo           --------------------------
	.section	.note.nv.tkinfo,"",@"SHT_NOTE"
	.sectionflags	@"SHF_NOTE_NV_TKINFO"
	.tkinfo
        /*0018*/ 	.word	0x00000002
        /*0030*/ 	.string	""
        /*0030*/ 	.string	"ptxas"
        /*0030*/ 	.string	"Cuda compilation tools, release 13.0, V13.0.88"
        /*0030*/ 	.string	"Build cuda_13.0.r13.0/compiler.36424714_0"
        /*0030*/ 	.string	"-arch sm_100 -m 64 "



//--------------------- .note.nv.cuinfo           --------------------------
	.section	.note.nv.cuinfo,"",@"SHT_NOTE"
	.sectionflags	@"SHF_NOTE_NV_CUINFO"
        /*0018*/ 	.short	0x0002
        /*001a*/ 	.short	0x0064
        /*001c*/ 	.short	0x0082
	.zero		2


//--------------------- .nv.info                  --------------------------
	.section	.nv.info,"",@"SHT_CUDA_INFO"
	.align	4


	//----- nvinfo : EIATTR_REGCOUNT
	.align		4
        /*0000*/ 	.byte	0x04, 0x2f
        /*0002*/ 	.short	(.L_1 - .L_0)
	.align		4
.L_0:
        /*0004*/ 	.word	index@(_Z8functionPfS_i)
        /*0008*/ 	.word	0x0000000c


	//----- nvinfo : EIATTR_FRAME_SIZE
	.align		4
.L_1:
        /*000c*/ 	.byte	0x04, 0x11
        /*000e*/ 	.short	(.L_3 - .L_2)
	.align		4
.L_2:
        /*0010*/ 	.word	index@(_Z8functionPfS_i)
        /*0014*/ 	.word	0x00000000


	//----- nvinfo : EIATTR_REGCOUNT
	.align		4
.L_3:
        /*0018*/ 	.byte	0x04, 0x2f
        /*001a*/ 	.short	(.L_5 - .L_4)
	.align		4
.L_4:
        /*001c*/ 	.word	index@(_Z15updateParticlesPfS_fi)
        /*0020*/ 	.word	0x0000000a


	//----- nvinfo : EIATTR_FRAME_SIZE
	.align		4
.L_5:
        /*0024*/ 	.byte	0x04, 0x11
        /*0026*/ 	.short	(.L_7 - .L_6)
	.align		4
.L_6:
        /*0028*/ 	.word	index@(_Z15updateParticlesPfS_fi)
        /*002c*/ 	.word	0x00000000


	//----- nvinfo : EIATTR_MIN_STACK_SIZE
	.align		4
.L_7:
        /*0030*/ 	.byte	0x04, 0x12
        /*0032*/ 	.short	(.L_9 - .L_8)
	.align		4
.L_8:
        /*0034*/ 	.word	index@(_Z15updateParticlesPfS_fi)
        /*0038*/ 	.word	0x00000000


	//----- nvinfo : EIATTR_MIN_STACK_SIZE
	.align		4
.L_9:
        /*003c*/ 	.byte	0x04, 0x12
        /*003e*/ 	.short	(.L_11 - .L_10)
	.align		4
.L_10:
        /*0040*/ 	.word	index@(_Z8functionPfS_i)
        /*0044*/ 	.word	0x00000000
.L_11:


//--------------------- .nv.compat                --------------------------
	.section	.nv.compat,"",@"SHT_CUDA_COMPAT_INFO"
	.align	4
        /*0000*/ 	.byte	0x02, 0x09, 0x00, 0x00, 0x02, 0x02, 0x01, 0x00, 0x02, 0x05, 0x05, 0x00, 0x03, 0x07, 0x01, 0x01
        /*0010*/ 	.byte	0x02, 0x03, 0x00, 0x00, 0x02, 0x06, 0x01, 0x00, 0x04, 0x0b, 0x08, 0x00, 0x09, 0x00, 0x00, 0x00
        /*0020*/ 	.byte	0x00, 0x00, 0x00, 0x00


//--------------------- .nv.info._Z15updateParticlesPfS_fi --------------------------
	.section	.nv.info._Z15updateParticlesPfS_fi,"",@"SHT_CUDA_INFO"
	.sectionflags	@""
	.align	4


	//----- nvinfo : EIATTR_CUDA_API_VERSION
	.align		4
        /*0000*/ 	.byte	0x04, 0x37
        /*0002*/ 	.short	(.L_13 - .L_12)
.L_12:
        /*0004*/ 	.word	0x00000082


	//----- nvinfo : EIATTR_KPARAM_INFO
	.align		4
.L_13:
        /*0008*/ 	.byte	0x04, 0x17
        /*000a*/ 	.short	(.L_15 - .L_14)
.L_14:
        /*000c*/ 	.word	0x00000000
        /*0010*/ 	.short	0x0003
        /*0012*/ 	.short	0x0014
        /*0014*/ 	.byte	0x00, 0xf0, 0x11, 0x00


	//----- nvinfo : EIATTR_KPARAM_INFO
	.align		4
.L_15:
        /*0018*/ 	.byte	0x04, 0x17
        /*001a*/ 	.short	(.L_17 - .L_16)
.L_16:
        /*001c*/ 	.word	0x00000000
        /*0020*/ 	.short	0x0002
        /*0022*/ 	.short	0x0010
        /*0024*/ 	.byte	0x00, 0xf0, 0x11, 0x00


	//----- nvinfo : EIATTR_KPARAM_INFO
	.align		4
.L_17:
        /*0028*/ 	.byte	0x04, 0x17
        /*002a*/ 	.short	(.L_19 - .L_18)
.L_18:
        /*002c*/ 	.word	0x00000000
        /*0030*/ 	.short	0x0001
        /*0032*/ 	.short	0x0008
        /*0034*/ 	.byte	0x00, 0xf5, 0x21, 0x00


	//----- nvinfo : EIATTR_KPARAM_INFO
	.align		4
.L_19:
        /*0038*/ 	.byte	0x04, 0x17
        /*003a*/ 	.short	(.L_21 - .L_20)
.L_20:
        /*003c*/ 	.word	0x00000000
        /*0040*/ 	.short	0x0000
        /*0042*/ 	.short	0x0000
        /*0044*/ 	.byte	0x00, 0xf5, 0x21, 0x00


	//----- nvinfo : EIATTR_SPARSE_MMA_MASK
	.align		4
.L_21:
        /*0048*/ 	.byte	0x03, 0x50
        /*004a*/ 	.short	0x0000


	//----- nvinfo : EIATTR_MAXREG_COUNT
	.align		4
        /*004c*/ 	.byte	0x03, 0x1b
        /*004e*/ 	.short	0x00ff


	//----- nvinfo : EIATTR_MERCURY_ISA_VERSION
	.align		4
        /*0050*/ 	.byte	0x03, 0x5f
        /*0052*/ 	.short	0x0101


	//----- nvinfo : EIATTR_VRC_CTA_INIT_COUNT
	.align		4
        /*0054*/ 	.byte	0x02, 0x4a
	.zero		1
	.zero		1


	//----- nvinfo : EIATTR_EXIT_INSTR_OFFSETS
	.align		4
        /*0058*/ 	.byte	0x04, 0x1c
        /*005a*/ 	.short	(.L_23 - .L_22)


	//   ....[0]....
.L_22:
        /*005c*/ 	.word	0x00000070


	//   ....[1]....
        /*0060*/ 	.word	0x00000120


	//----- nvinfo : EIATTR_CBANK_PARAM_SIZE
	.align		4
.L_23:
        /*0064*/ 	.byte	0x03, 0x19
        /*0066*/ 	.short	0x0018


	//----- nvinfo : EIATTR_PARAM_CBANK
	.align		4
        /*0068*/ 	.byte	0x04, 0x0a
        /*006a*/ 	.short	(.L_25 - .L_24)
	.align		4
.L_24:
        /*006c*/ 	.word	index@(.nv.constant0._Z15updateParticlesPfS_fi)
        /*0070*/ 	.short	0x0380
        /*0072*/ 	.short	0x0018


	//----- nvinfo : EIATTR_SW_WAR
	.align		4
.L_25:
        /*0074*/ 	.byte	0x04, 0x36
        /*0076*/ 	.short	(.L_27 - .L_26)
.L_26:
        /*0078*/ 	.word	0x00000008
.L_27:


//--------------------- .nv.info._Z8functionPfS_i --------------------------
	.section	.nv.info._Z8functionPfS_i,"",@"SHT_CUDA_INFO"
	.sectionflags	@""
	.align	4


	//----- nvinfo : EIATTR_CUDA_API_VERSION
	.align		4
        /*0000*/ 	.byte	0x04, 0x37
        /*0002*/ 	.short	(.L_29 - .L_28)
.L_28:
        /*0004*/ 	.word	0x00000082


	//----- nvinfo : EIATTR_KPARAM_INFO
	.align		4
.L_29:
        /*0008*/ 	.byte	0x04, 0x17
        /*000a*/ 	.short	(.L_31 - .L_30)
.L_30:
        /*000c*/ 	.word	0x00000000
        /*0010*/ 	.short	0x0002
        /*0012*/ 	.short	0x0010
        /*0014*/ 	.byte	0x00, 0xf0, 0x11, 0x00


	//----- nvinfo : EIATTR_KPARAM_INFO
	.align		4
.L_31:
        /*0018*/ 	.byte	0x04, 0x17
        /*001a*/ 	.short	(.L_33 - .L_32)
.L_32:
        /*001c*/ 	.word	0x00000000
        /*0020*/ 	.short	0x0001
        /*0022*/ 	.short	0x0008
        /*0024*/ 	.byte	0x00, 0xf5, 0x21, 0x00


	//----- nvinfo : EIATTR_KPARAM_INFO
	.align		4
.L_33:
        /*0028*/ 	.byte	0x04, 0x17
        /*002a*/ 	.short	(.L_35 - .L_34)
.L_34:
        /*002c*/ 	.word	0x00000000
        /*0030*/ 	.short	0x0000
        /*0032*/ 	.short	0x0000
        /*0034*/ 	.byte	0x00, 0xf5, 0x21, 0x00


	//----- nvinfo : EIATTR_SPARSE_MMA_MASK
	.align		4
.L_35:
        /*0038*/ 	.byte	0x03, 0x50
        /*003a*/ 	.short	0x0000


	//----- nvinfo : EIATTR_MAXREG_COUNT
	.align		4
        /*003c*/ 	.byte	0x03, 0x1b
        /*003e*/ 	.short	0x00ff


	//----- nvinfo : EIATTR_MERCURY_ISA_VERSION
	.align		4
        /*0040*/ 	.byte	0x03, 0x5f
        /*0042*/ 	.short	0x0101


	//----- nvinfo : EIATTR_VRC_CTA_INIT_COUNT
	.align		4
        /*0044*/ 	.byte	0x02, 0x4a
	.zero		1
	.zero		1


	//----- nvinfo : EIATTR_EXIT_INSTR_OFFSETS
	.align		4
        /*0048*/ 	.byte	0x04, 0x1c
        /*004a*/ 	.short	(.L_37 - .L_36)


	//   ....[0]....
.L_36:
        /*004c*/ 	.word	0x00000070


	//   ....[1]....
        /*0050*/ 	.word	0x00000170


	//----- nvinfo : EIATTR_CBANK_PARAM_SIZE
	.align		4
.L_37:
        /*0054*/ 	.byte	0x03, 0x19
        /*0056*/ 	.short	0x0014


	//----- nvinfo : EIATTR_PARAM_CBANK
	.align		4
        /*0058*/ 	.byte	0x04, 0x0a
        /*005a*/ 	.short	(.L_39 - .L_38)
	.align		4
.L_38:
        /*005c*/ 	.word	index@(.nv.constant0._Z8functionPfS_i)
        /*0060*/ 	.short	0x0380
        /*0062*/ 	.short	0x0014


	//----- nvinfo : EIATTR_SW_WAR
	.align		4
.L_39:
        /*0064*/ 	.byte	0x04, 0x36
        /*0066*/ 	.short	(.L_41 - .L_40)
.L_40:
        /*0068*/ 	.word	0x00000008
.L_41:


//--------------------- .nv.callgraph             --------------------------
	.section	.nv.callgraph,"",@"SHT_CUDA_CALLGRAPH"
	.align	4
	.sectionentsize	8
	.align		4
        /*0000*/ 	.word	0x00000000
	.align		4
        /*0004*/ 	.word	0xffffffff
	.align		4
        /*0008*/ 	.word	0x00000000
	.align		4
        /*000c*/ 	.word	0xfffffffe
	.align		4
        /*0010*/ 	.word	0x00000000
	.align		4
        /*0014*/ 	.word	0xfffffffd
	.align		4
        /*0018*/ 	.word	0x00000000
	.align		4
        /*001c*/ 	.word	0xfffffffc


//--------------------- .text._Z15updateParticlesPfS_fi --------------------------
	.section	.text._Z15updateParticlesPfS_fi,"ax",@progbits
	.align	128
        .global         _Z15updateParticlesPfS_fi
        .type           _Z15updateParticlesPfS_fi,@function
        .size           _Z15updateParticlesPfS_fi,(.L_x_2 - _Z15updateParticlesPfS_fi)
        .other          _Z15updateParticlesPfS_fi,@"STO_CUDA_ENTRY STV_DEFAULT"
_Z15updateParticlesPfS_fi:
.text._Z15updateParticlesPfS_fi:
[----:B------:R-:W-:Y:S01]  /*0000*/  LDC R1, c[0x0][0x37c] ;  /* 0x0000df00ff017b82 */ /* 0x000fe20000000800 */
[----:B------:R-:W0:Y:S07]  /*0010*/  S2R R0, SR_TID.X ;  /* 0x0000000000007919 */ /* 0x000e2e0000002100 */
[----:B------:R-:W0:Y:S01]  /*0020*/  S2UR UR4, SR_CTAID.X ;  /* 0x00000000000479c3 */ /* 0x000e220000002500 */
[----:B------:R-:W1:Y:S07]  /*0030*/  LDCU UR5, c[0x0][0x394] ;  /* 0x00007280ff0577ac */ /* 0x000e6e0008000800 */
[----:B------:R-:W0:Y:S02]  /*0040*/  LDC R7, c[0x0][0x360] ;  /* 0x0000d800ff077b82 */ /* 0x000e240000000800 */
[----:B0-----:R-:W-:-:S05]  /*0050*/  IMAD R7, R7, UR4, R0 ;  /* 0x0000000407077c24 */ /* 0x001fca000f8e0200 */
[----:B-1----:R-:W-:-:S13]  /*0060*/  ISETP.GE.AND P0, PT, R7, UR5, PT ;  /* 0x0000000507007c0c */ /* 0x002fda000bf06270 */
[----:B------:R-:W-:Y:S05]  /*0070*/  @P0 EXIT ;  /* 0x000000000000094d */ /* 0x000fea0003800000 */
[----:B------:R-:W0:Y:S01]  /*0080*/  LDC.64 R4, c[0x0][0x388] ;  /* 0x0000e200ff047b82 */ /* 0x000e220000000a00 */
[----:B------:R-:W1:Y:S01]  /*0090*/  LDCU.64 UR4, c[0x0][0x358] ;  /* 0x00006b00ff0477ac */ /* 0x000e620008000a00 */
[----:B------:R-:W2:Y:S06]  /*00a0*/  LDCU UR6, c[0x0][0x390] ;  /* 0x00007200ff0677ac */ /* 0x000eac0008000800 */
[----:B------:R-:W3:Y:S01]  /*00b0*/  LDC.64 R2, c[0x0][0x380] ;  /* 0x0000e000ff027b82 */ /* 0x000ee20000000a00 */
[----:B0-----:R-:W-:-:S06]  /*00c0*/  IMAD.WIDE R4, R7, 0x4, R4 ;  /* 0x0000000407047825 */ /* 0x001fcc00078e0204 */
[----:B-1----:R-:W2:Y:S01]  /*00d0*/  LDG.E R5, desc[UR4][R4.64] ;  /* 0x0000000404057981 */ /* 0x002ea2000c1e1900 */
[----:B---3--:R-:W-:-:S05]  /*00e0*/  IMAD.WIDE R2, R7, 0x4, R2 ;  /* 0x0000000407027825 */ /* 0x008fca00078e0202 */
[----:B------:R-:W2:Y:S02]  /*00f0*/  LDG.E R0, desc[UR4][R2.64] ;  /* 0x0000000402007981 */ /* 0x000ea4000c1e1900 */
[----:B--2---:R-:W-:-:S05]  /*0100*/  FFMA R7, R5, UR6, R0 ;  /* 0x0000000605077c23 */ /* 0x004fca0008000000 */
[----:B------:R-:W-:Y:S01]  /*0110*/  STG.E desc[UR4][R2.64], R7 ;  /* 0x0000000702007986 */ /* 0x000fe2000c101904 */
[----:B------:R-:W-:Y:S05]  /*0120*/  EXIT ;  /* 0x000000000000794d */ /* 0x000fea0003800000 */
.L_x_0:
[----:B------:R-:W-:-:S00]  /*0130*/  BRA `(.L_x_0) ;  /* 0xfffffffc00fc7947 */ /* 0x000fc0000383ffff */
[----:B------:R-:W-:-:S00]  /*0140*/  NOP ;  /* 0x0000000000007918 */ /* 0x000fc00000000000 */
        /* <DEDUP_REMOVED lines=11> */
.L_x_2:


//--------------------- .text._Z8functionPfS_i    --------------------------
	.section	.text._Z8functionPfS_i,"ax",@progbits
	.align	128
        .global         _Z8functionPfS_i
        .type           _Z8functionPfS_i,@function
        .size           _Z8functionPfS_i,(.L_x_3 - _Z8functionPfS_i)
        .other          _Z8functionPfS_i,@"STO_CUDA_ENTRY STV_DEFAULT"
_Z8functionPfS_i:
.text._Z8functionPfS_i:
        /* <DEDUP_REMOVED lines=10> */
[----:B------:R-:W-:-:S06]  /*00a0*/  IMAD.HI R0, R7, 0x66666667, RZ ;  /* 0x6666666707007827 */ /* 0x000fcc00078e02ff */
[----:B------:R-:W2:Y:S01]  /*00b0*/  LDC.64 R4, c[0x0][0x388] ;  /* 0x0000e200ff047b82 */ /* 0x000ea20000000a00 */
[----:B0-----:R-:W-:-:S06]  /*00c0*/  IMAD.WIDE R2, R7, 0x4, R2 ;  /* 0x0000000407027825 */ /* 0x001fcc00078e0202 */
[----:B-1----:R-:W3:Y:S01]  /*00d0*/  LDG.E R2, desc[UR4][R2.64] ;  /* 0x0000000402027981 */ /* 0x002ee2000c1e1900 */
[----:B------:R-:W-:Y:S01]  /*00e0*/  SHF.R.S32.HI R9, RZ, 0x1, R0 ;  /* 0x00000001ff097819 */ /* 0x000fe20000011400 */
[----:B--2---:R-:W-:-:S03]  /*00f0*/  IMAD.WIDE R4, R7, 0x4, R4 ;  /* 0x0000000407047825 */ /* 0x004fc600078e0204 */
[----:B------:R-:W-:-:S05]  /*0100*/  LEA.HI R0, R0, R9, RZ, 0x1 ;  /* 0x0000000900007211 */ /* 0x000fca00078f08ff */
[----:B------:R-:W-:-:S05]  /*0110*/  IMAD R0, R0, -0x5, R7 ;  /* 0xfffffffb00007824 */ /* 0x000fca00078e0207 */
[----:B------:R-:W-:-:S05]  /*0120*/  I2FP.F32.S32 R9, R0 ;  /* 0x0000000000097245 */ /* 0x000fca0000201400 */
[----:B---3--:R-:W-:-:S04]  /*0130*/  FADD R9, R2, -R9 ;  /* 0x8000000902097221 */ /* 0x008fc80000000000 */
[----:B------:R-:W-:-:S04]  /*0140*/  FADD R9, R9, 1 ;  /* 0x3f80000009097421 */ /* 0x000fc80000000000 */
[----:B------:R-:W-:-:S05]  /*0150*/  FMUL R9, R2, R9 ;  /* 0x0000000902097220 */ /* 0x000fca0000400000 */
[----:B------:R-:W-:Y:S01]  /*0160*/  STG.E desc[UR4][R4.64], R9 ;  /* 0x0000000904007986 */ /* 0x000fe2000c101904 */
[----:B------:R-:W-:Y:S05]  /*0170*/  EXIT ;  /* 0x000000000000794d */ /* 0x000fea0003800000 */
.L_x_1:
        /* <DEDUP_REMOVED lines=16> */
.L_x_3:


//--------------------- .nv.shared.reserved.0     --------------------------
	.section	.nv.shared.reserved.0,"aw",@nobits
	.weak		__nv_reservedSMEM_offset_0_alias
	.size		__nv_reservedSMEM_offset_0_alias, 0, 64
	.other		__nv_reservedSMEM_offset_0_alias,@"STO_CUDA_RESERVED_SHARED STV_DEFAULT"
__nv_reservedSMEM_offset_0_alias:
	.zero		0
	.zero		64


//--------------------- .nv.constant0._Z15updateParticlesPfS_fi --------------------------
	.section	.nv.constant0._Z15updateParticlesPfS_fi,"a",@progbits
	.sectionflags	@""
	.align	4
.nv.constant0._Z15updateParticlesPfS_fi:
	.zero		920


//--------------------- .nv.constant0._Z8functionPfS_i --------------------------
	.section	.nv.constant0._Z8functionPfS_i,"a",@progbits
	.sectionflags	@""
	.align	4
.nv.constant0._Z8functionPfS_i:
	.zero		916


//--------------------- SYMBOLS --------------------------

	.type		.nv.reservedSmem.offset0,@object
	.size		.nv.reservedSmem.offset0,0x4
